	.headerflags	@"EF_CUDA_TEXMODE_UNIFIED EF_CUDA_64BIT_ADDRESS EF_CUDA_ACCELERATORS EF_CUDA_SM90 EF_CUDA_VIRTUAL_SM(EF_CUDA_SM90)"
	.elftype	@"ET_EXEC"


//--------------------- .nv.info                  --------------------------
	.section	.nv.info,"",@"SHT_CUDA_INFO"
	.align	4


	//----- nvinfo : EIATTR_REGCOUNT
	.align		4
        /*0000*/ 	.byte	0x04, 0x2f
        /*0002*/ 	.short	(.L_1 - .L_0)
	.align		4
.L_0:
        /*0004*/ 	.word	index@(triton_per_fused_mean_16)
        /*0008*/ 	.word	0x00000016


	//----- nvinfo : EIATTR_MIN_STACK_SIZE
	.align		4
.L_1:
        /*000c*/ 	.byte	0x04, 0x12
        /*000e*/ 	.short	(.L_3 - .L_2)
	.align		4
.L_2:
        /*0010*/ 	.word	index@(triton_per_fused_mean_16)
        /*0014*/ 	.word	0x00000000


	//----- nvinfo : EIATTR_FRAME_SIZE
	.align		4
.L_3:
        /*0018*/ 	.byte	0x04, 0x11
        /*001a*/ 	.short	(.L_5 - .L_4)
	.align		4
.L_4:
        /*001c*/ 	.word	index@(triton_per_fused_mean_16)
        /*0020*/ 	.word	0x00000000


	//----- nvinfo : EIATTR_MIN_STACK_SIZE
	.align		4
.L_5:
        /*0024*/ 	.byte	0x04, 0x12
        /*0026*/ 	.short	(.L_7 - .L_6)
	.align		4
.L_6:
        /*0028*/ 	.word	index@(triton_per_fused_mean_16)
        /*002c*/ 	.word	0x00000000
.L_7:


//--------------------- .nv.info.triton_per_fused_mean_16 --------------------------
	.section	.nv.info.triton_per_fused_mean_16,"",@"SHT_CUDA_INFO"
	.sectionflags	@""
	.align	4


	//----- nvinfo : EIATTR_CUDA_API_VERSION
	.align		4
        /*0000*/ 	.byte	0x04, 0x37
        /*0002*/ 	.short	(.L_9 - .L_8)
.L_8:
        /*0004*/ 	.word	0x0000007c


	//----- nvinfo : EIATTR_KPARAM_INFO
	.align		4
.L_9:
        /*0008*/ 	.byte	0x04, 0x17
        /*000a*/ 	.short	(.L_11 - .L_10)
.L_10:
        /*000c*/ 	.word	0x00000000
        /*0010*/ 	.short	0x0003
        /*0012*/ 	.short	0x0014
        /*0014*/ 	.byte	0x00, 0xf0, 0x11, 0x00


	//----- nvinfo : EIATTR_KPARAM_INFO
	.align		4
.L_11:
        /*0018*/ 	.byte	0x04, 0x17
        /*001a*/ 	.short	(.L_13 - .L_12)
.L_12:
        /*001c*/ 	.word	0x00000000
        /*0020*/ 	.short	0x0002
        /*0022*/ 	.short	0x0010
        /*0024*/ 	.byte	0x00, 0xf0, 0x11, 0x00


	//----- nvinfo : EIATTR_KPARAM_INFO
	.align		4
.L_13:
        /*0028*/ 	.byte	0x04, 0x17
        /*002a*/ 	.short	(.L_15 - .L_14)
.L_14:
        /*002c*/ 	.word	0x00000000
        /*0030*/ 	.short	0x0001
        /*0032*/ 	.short	0x0008
        /*0034*/ 	.byte	0x00, 0xf4, 0x21, 0x00


	//----- nvinfo : EIATTR_KPARAM_INFO
	.align		4
.L_15:
        /*0038*/ 	.byte	0x04, 0x17
        /*003a*/ 	.short	(.L_17 - .L_16)
.L_16:
        /*003c*/ 	.word	0x00000000
        /*0040*/ 	.short	0x0000
        /*0042*/ 	.short	0x0000
        /*0044*/ 	.byte	0x00, 0xf4, 0x21, 0x00


	//----- nvinfo : EIATTR_SPARSE_MMA_MASK
	.align		4
.L_17:
        /*0048*/ 	.byte	0x03, 0x50
        /*004a*/ 	.short	0x0000


	//----- nvinfo : EIATTR_MAXREG_COUNT
	.align		4
        /*004c*/ 	.byte	0x03, 0x1b
        /*004e*/ 	.short	0x00ff


	//----- nvinfo : EIATTR_COOP_GROUP_MASK_REGIDS
	.align		4
        /*0050*/ 	.byte	0x04, 0x29
        /*0052*/ 	.short	(.L_19 - .L_18)


	//   ....[0]....
.L_18:
        /*0054*/ 	.word	0xffffffff


	//   ....[1]....
        /*0058*/ 	.word	0xffffffff


	//   ....[2]....
        /*005c*/ 	.word	0xffffffff


	//   ....[3]....
        /*0060*/ 	.word	0xffffffff


	//   ....[4]....
        /*0064*/ 	.word	0xffffffff


	//   ....[5]....
        /*0068*/ 	.word	0xffffffff


	//   ....[6]....
        /*006c*/ 	.word	0xffffffff


	//   ....[7]....
        /*0070*/ 	.word	0xffffffff


	//   ....[8]....
        /*0074*/ 	.word	0xffffffff


	//   ....[9]....
        /*0078*/ 	.word	0xffffffff


	//----- nvinfo : EIATTR_COOP_GROUP_INSTR_OFFSETS
	.align		4
.L_19:
        /*007c*/ 	.byte	0x04, 0x28
        /*007e*/ 	.short	(.L_21 - .L_20)


	//   ....[0]....
.L_20:
        /*0080*/ 	.word	0x00000200


	//   ....[1]....
        /*0084*/ 	.word	0x00000230


	//   ....[2]....
        /*0088*/ 	.word	0x00000240


	//   ....[3]....
        /*008c*/ 	.word	0x00000250


	//   ....[4]....
        /*0090*/ 	.word	0x00000280


	//   ....[5]....
        /*0094*/ 	.word	0x000002b0


	//   ....[6]....
        /*0098*/ 	.word	0x000002e0


	//   ....[7]....
        /*009c*/ 	.word	0x00000310


	//   ....[8]....
        /*00a0*/ 	.word	0x00000420


	//   ....[9]....
        /*00a4*/ 	.word	0x00000460


	//----- nvinfo : EIATTR_EXIT_INSTR_OFFSETS
	.align		4
.L_21:
        /*00a8*/ 	.byte	0x04, 0x1c
        /*00aa*/ 	.short	(.L_23 - .L_22)


	//   ....[0]....
.L_22:
        /*00ac*/ 	.word	0x00000580


	//   ....[1]....
        /*00b0*/ 	.word	0x000005b0


	//----- nvinfo : EIATTR_REQNTID
	.align		4
.L_23:
        /*00b4*/ 	.byte	0x04, 0x10
        /*00b6*/ 	.short	(.L_25 - .L_24)
.L_24:
        /*00b8*/ 	.word	0x00000080
        /*00bc*/ 	.word	0x00000001
        /*00c0*/ 	.word	0x00000001


	//----- nvinfo : EIATTR_CBANK_PARAM_SIZE
	.align		4
.L_25:
        /*00c4*/ 	.byte	0x03, 0x19
        /*00c6*/ 	.short	0x0018


	//----- nvinfo : EIATTR_PARAM_CBANK
	.align		4
        /*00c8*/ 	.byte	0x04, 0x0a
        /*00ca*/ 	.short	(.L_27 - .L_26)
	.align		4
.L_26:
        /*00cc*/ 	.word	index@(.nv.constant0.triton_per_fused_mean_16)
        /*00d0*/ 	.short	0x0210
        /*00d2*/ 	.short	0x0018


	//----- nvinfo : EIATTR_SW_WAR
	.align		4
.L_27:
        /*00d4*/ 	.byte	0x04, 0x36
        /*00d6*/ 	.short	(.L_29 - .L_28)
.L_28:
        /*00d8*/ 	.word	0x00000008
.L_29:


//--------------------- .nv.callgraph             --------------------------
	.section	.nv.callgraph,"",@"SHT_CUDA_CALLGRAPH"
	.align	4
	.sectionentsize	8
	.align		4
        /*0000*/ 	.word	0x00000000
	.align		4
        /*0004*/ 	.word	0xffffffff
	.align		4
        /*0008*/ 	.word	0x00000000
	.align		4
        /*000c*/ 	.word	0xfffffffe
	.align		4
        /*0010*/ 	.word	0x00000000
	.align		4
        /*0014*/ 	.word	0xfffffffd
	.align		4
        /*0018*/ 	.word	0x00000000
	.align		4
        /*001c*/ 	.word	0xfffffffc


//--------------------- .text.triton_per_fused_mean_16 --------------------------
	.section	.text.triton_per_fused_mean_16,"ax",@progbits
	.sectionflags	@"SHF_BARRIERS=1"
	.align	128
        .global         triton_per_fused_mean_16
        .type           triton_per_fused_mean_16,@function
        .size           triton_per_fused_mean_16,(.L_x_1 - triton_per_fused_mean_16)
        .other          triton_per_fused_mean_16,@"STO_CUDA_ENTRY STV_DEFAULT"
triton_per_fused_mean_16:
.text.triton_per_fused_mean_16:
[----:B------:R-:W0:Y:S02]  /*0000*/  LDC R1, c[0x0][0x28] ;  /* 0x00000a00ff017b82 */ /* 0x000e240000000800 */
[----:B------:R-:W1:Y:S01]  /*0010*/  S2R R0, SR_CTAID.X ;  /* 0x0000000000007919 */ /* 0x000e620000002500 */
[----:B------:R-:W2:Y:S01]  /*0020*/  LDC.64 R6, c[0x0][0x218] ;  /* 0x00008600ff067b82 */ /* 0x000ea20000000a00 */
[----:B------:R-:W-:Y:S01]  /*0030*/  ULDC.64 UR6, c[0x0][0x208] ;  /* 0x0000820000067ab9 */ /* 0x000fe20000000a00 */
[----:B------:R-:W3:Y:S01]  /*0040*/  S2R R3, SR_TID.X ;  /* 0x0000000000037919 */ /* 0x000ee20000002100 */
[----:B-1----:R-:W-:Y:S02]  /*0050*/  IMAD.SHL.U32 R0, R0, 0x20, RZ ;  /* 0x0000002000007824 */ /* 0x002fe400078e00ff */
[----:B---3--:R-:W-:Y:S01]  /*0060*/  IMAD.SHL.U32 R9, R3, 0x4, RZ ;  /* 0x0000000403097824 */ /* 0x008fe200078e00ff */
[----:B------:R-:W-:-:S04]  /*0070*/  SHF.R.U32.HI R10, RZ, 0x3, R3 ;  /* 0x00000003ff0a7819 */ /* 0x000fc80000011603 */
[----:B------:R-:W-:-:S04]  /*0080*/  LOP3.LUT R4, R0, 0x1c, R9, 0xf8, !PT ;  /* 0x0000001c00047812 */ /* 0x000fc800078ef809 */
[C---:B------:R-:W-:Y:S01]  /*0090*/  ISETP.GE.AND P0, PT, R4.reuse, 0x180, PT ;  /* 0x000001800400780c */ /* 0x040fe20003f06270 */
[----:B------:R-:W-:-:S05]  /*00a0*/  IMAD.HI R5, R4, 0x2aaaaaab, RZ ;  /* 0x2aaaaaab04057827 */ /* 0x000fca00078e02ff */
[----:B------:R-:W-:-:S04]  /*00b0*/  SHF.R.U32.HI R8, RZ, 0x1f, R5 ;  /* 0x0000001fff087819 */ /* 0x000fc80000011605 */
[----:B------:R-:W-:Y:S02]  /*00c0*/  LEA.HI.SX32 R11, R5, R8, 0x1c ;  /* 0x00000008050b7211 */ /* 0x000fe400078fe2ff */
[----:B------:R-:W-:-:S03]  /*00d0*/  SGXT.U32 R5, R10, 0x4 ;  /* 0x000000040a05781a */ /* 0x000fc60000000000 */
[----:B------:R-:W-:-:S04]  /*00e0*/  IMAD R8, R11, -0x60, R4 ;  /* 0xffffffa00b087824 */ /* 0x000fc800078e0204 */
[----:B------:R-:W-:Y:S01]  /*00f0*/  IMAD R8, R5, 0x60, R8 ;  /* 0x0000006005087824 */ /* 0x000fe200078e0208 */
[----:B------:R-:W-:-:S03]  /*0100*/  CS2R R4, SRZ ;  /* 0x0000000000047805 */ /* 0x000fc6000001ff00 */
[----:B------:R-:W-:-:S04]  /*0110*/  IMAD R11, R11, 0x600, R8 ;  /* 0x000006000b0b7824 */ /* 0x000fc800078e0208 */
[----:B--2---:R-:W-:Y:S01]  /*0120*/  IMAD.WIDE R10, R11, 0x4, R6 ;  /* 0x000000040b0a7825 */ /* 0x004fe200078e0206 */
[----:B------:R-:W-:-:S06]  /*0130*/  CS2R R6, SRZ ;  /* 0x0000000000067805 */ /* 0x000fcc000001ff00 */
[----:B------:R-:W2:Y:S01]  /*0140*/  @!P0 LDG.E.128 R4, desc[UR6][R10.64] ;  /* 0x000000060a048981 */ /* 0x000ea2000c1e1d00 */
[----:B------:R-:W1:Y:S01]  /*0150*/  S2UR UR5, SR_CgaCtaId ;  /* 0x00000000000579c3 */ /* 0x000e620000008800 */
[----:B------:R-:W-:Y:S01]  /*0160*/  UMOV UR4, 0x400 ;  /* 0x0000040000047882 */ /* 0x000fe20000000000 */
[----:B------:R-:W-:Y:S01]  /*0170*/  ISETP.GE.AND P1, PT, R3, 0x80, PT ;  /* 0x000000800300780c */ /* 0x000fe20003f26270 */
[----:B-1----:R-:W-:Y:S01]  /*0180*/  UPRMT UR4, UR5, 0x654, UR4 ;  /* 0x0000065405047896 */ /* 0x002fe20008000004 */
[----:B--2---:R-:W-:Y:S02]  /*0190*/  SEL R4, R4, RZ, !P0 ;  /* 0x000000ff04047207 */ /* 0x004fe40004000000 */
[----:B------:R-:W-:Y:S02]  /*01a0*/  SEL R5, R5, RZ, !P0 ;  /* 0x000000ff05057207 */ /* 0x000fe40004000000 */
[----:B------:R-:W-:Y:S02]  /*01b0*/  SEL R6, R6, RZ, !P0 ;  /* 0x000000ff06067207 */ /* 0x000fe40004000000 */
[----:B------:R-:W-:-:S02]  /*01c0*/  SEL R7, R7, RZ, !P0 ;  /* 0x000000ff07077207 */ /* 0x000fc40004000000 */
[----:B------:R-:W-:Y:S02]  /*01d0*/  FSEL R4, R4, RZ, !P0 ;  /* 0x000000ff04047208 */ /* 0x000fe40004000000 */
[----:B------:R-:W-:Y:S02]  /*01e0*/  FSEL R5, R5, RZ, !P0 ;  /* 0x000000ff05057208 */ /* 0x000fe40004000000 */
[----:B------:R-:W-:Y:S01]  /*01f0*/  FSEL R6, R6, RZ, !P0 ;  /* 0x000000ff06067208 */ /* 0x000fe20004000000 */
[----:B------:R-:W1:Y:S01]  /*0200*/  SHFL.BFLY PT, R13, R4, 0x10, 0x1f ;  /* 0x0e001f00040d7f89 */ /* 0x000e6200000e0000 */
[----:B------:R-:W-:Y:S02]  /*0210*/  FSEL R7, R7, RZ, !P0 ;  /* 0x000000ff07077208 */ /* 0x000fe40004000000 */
[----:B------:R-:W-:Y:S01]  /*0220*/  LOP3.LUT P0, RZ, R3, 0x18, RZ, 0xc0, !PT ;  /* 0x0000001803ff7812 */ /* 0x000fe2000780c0ff */
[----:B------:R-:W2:Y:S04]  /*0230*/  SHFL.BFLY PT, R8, R5, 0x10, 0x1f ;  /* 0x0e001f0005087f89 */ /* 0x000ea800000e0000 */
[----:B------:R-:W3:Y:S04]  /*0240*/  SHFL.BFLY PT, R15, R6, 0x10, 0x1f ;  /* 0x0e001f00060f7f89 */ /* 0x000ee800000e0000 */
[----:B------:R-:W4:Y:S01]  /*0250*/  SHFL.BFLY PT, R10, R7, 0x10, 0x1f ;  /* 0x0e001f00070a7f89 */ /* 0x000f2200000e0000 */
[----:B-1----:R-:W-:Y:S01]  /*0260*/  FADD R13, R4, R13 ;  /* 0x0000000d040d7221 */ /* 0x002fe20000000000 */
[----:B--2---:R-:W-:-:S04]  /*0270*/  FADD R11, R5, R8 ;  /* 0x00000008050b7221 */ /* 0x004fc80000000000 */
[----:B------:R-:W1:Y:S01]  /*0280*/  SHFL.BFLY PT, R12, R13, 0x8, 0x1f ;  /* 0x0d001f000d0c7f89 */ /* 0x000e6200000e0000 */
[----:B------:R-:W-:Y:S01]  /*0290*/  SHF.R.U32.HI R8, RZ, 0x5, R3 ;  /* 0x00000005ff087819 */ /* 0x000fe20000011603 */
[----:B---3--:R-:W-:Y:S02]  /*02a0*/  FADD R15, R6, R15 ;  /* 0x0000000f060f7221 */ /* 0x008fe40000000000 */
[----:B------:R-:W2:Y:S01]  /*02b0*/  SHFL.BFLY PT, R14, R11, 0x8, 0x1f ;  /* 0x0d001f000b0e7f89 */ /* 0x000ea200000e0000 */
[----:B------:R-:W-:Y:S01]  /*02c0*/  SGXT.U32 R8, R8, 0x2 ;  /* 0x000000020808781a */ /* 0x000fe20000000000 */
[----:B----4-:R-:W-:Y:S02]  /*02d0*/  FADD R16, R7, R10 ;  /* 0x0000000a07107221 */ /* 0x010fe40000000000 */
[----:B------:R-:W3:Y:S01]  /*02e0*/  SHFL.BFLY PT, R4, R15, 0x8, 0x1f ;  /* 0x0d001f000f047f89 */ /* 0x000ee200000e0000 */
[----:B------:R-:W-:Y:S01]  /*02f0*/  LOP3.LUT R10, R9, 0x1c, RZ, 0xc0, !PT ;  /* 0x0000001c090a7812 */ /* 0x000fe200078ec0ff */
[----:B------:R-:W-:-:S02]  /*0300*/  IMAD.SHL.U32 R6, R8, 0x4, RZ ;  /* 0x0000000408067824 */ /* 0x000fc400078e00ff */
[----:B------:R-:W4:Y:S02]  /*0310*/  SHFL.BFLY PT, R5, R16, 0x8, 0x1f ;  /* 0x0d001f0010057f89 */ /* 0x000f2400000e0000 */
[----:B------:R-:W-:-:S05]  /*0320*/  IMAD.SHL.U32 R17, R10, 0x10, RZ ;  /* 0x000000100a117824 */ /* 0x000fca00078e00ff */
[----:B------:R-:W-:Y:S01]  /*0330*/  LOP3.LUT R6, R17, R6, RZ, 0xfc, !PT ;  /* 0x0000000611067212 */ /* 0x000fe200078efcff */
[----:B-1----:R-:W-:Y:S01]  /*0340*/  FADD R13, R13, R12 ;  /* 0x0000000c0d0d7221 */ /* 0x002fe20000000000 */
[----:B--2---:R-:W-:-:S04]  /*0350*/  FADD R7, R11, R14 ;  /* 0x0000000e0b077221 */ /* 0x004fc80000000000 */
[----:B------:R1:W-:Y:S01]  /*0360*/  @!P0 STS [R6+UR4], R13 ;  /* 0x0000000d06008988 */ /* 0x0003e20008000804 */
[----:B---3--:R-:W-:-:S03]  /*0370*/  FADD R15, R15, R4 ;  /* 0x000000040f0f7221 */ /* 0x008fc60000000000 */
[----:B------:R-:W-:Y:S01]  /*0380*/  @!P0 STS [R6+UR4+0x10], R7 ;  /* 0x0000100706008988 */ /* 0x000fe20008000804 */
[----:B----4-:R-:W-:-:S03]  /*0390*/  FADD R19, R16, R5 ;  /* 0x0000000510137221 */ /* 0x010fc60000000000 */
[----:B------:R-:W-:Y:S01]  /*03a0*/  @!P0 STS [R6+UR4+0x20], R15 ;  /* 0x0000200f06008988 */ /* 0x000fe20008000804 */
[----:B-1----:R-:W-:-:S03]  /*03b0*/  VIADD R13, R17, UR4 ;  /* 0x00000004110d7c36 */ /* 0x002fc60008000000 */
[----:B------:R-:W-:Y:S01]  /*03c0*/  @!P0 STS [R6+UR4+0x30], R19 ;  /* 0x0000301306008988 */ /* 0x000fe20008000804 */
[----:B------:R-:W-:Y:S01]  /*03d0*/  BAR.SYNC.DEFER_BLOCKING 0x0 ;  /* 0x0000000000007b1d */ /* 0x000fe20000010000 */
[----:B------:R-:W-:Y:S01]  /*03e0*/  LOP3.LUT P0, RZ, R3, 0x3, RZ, 0xc0, !PT ;  /* 0x0000000303ff7812 */ /* 0x000fe2000780c0ff */
[----:B------:R-:W-:-:S03]  /*03f0*/  IMAD R13, R10, -0xc, R13 ;  /* 0xfffffff40a0d7824 */ /* 0x000fc600078e020d */
[C---:B------:R-:W-:Y:S01]  /*0400*/  ISETP.LT.AND P0, PT, R3.reuse, 0x80, !P0 ;  /* 0x000000800300780c */ /* 0x040fe20004701270 */
[----:B------:R-:W1:Y:S04]  /*0410*/  @!P1 LDS R2, [R9+UR4] ;  /* 0x0000000409029984 */ /* 0x000e680008000800 */
[----:B-1----:R-:W1:Y:S02]  /*0420*/  SHFL.BFLY PT, R5, R2, 0x2, 0x1f ;  /* 0x0c401f0002057f89 */ /* 0x002e6400000e0000 */
[----:B-1----:R-:W-:Y:S01]  /*0430*/  FADD R11, R2, R5 ;  /* 0x00000005020b7221 */ /* 0x002fe20000000000 */
[----:B------:R-:W-:Y:S02]  /*0440*/  LOP3.LUT R2, R3, 0x1f, RZ, 0xc0, !PT ;  /* 0x0000001f03027812 */ /* 0x000fe400078ec0ff */
[----:B------:R-:W-:-:S02]  /*0450*/  LOP3.LUT R3, R0, 0x1f, R3, 0xf8, !PT ;  /* 0x0000001f00037812 */ /* 0x000fc400078ef803 */
[----:B------:R-:W1:Y:S01]  /*0460*/  SHFL.BFLY PT, R4, R11, 0x1, 0x1f ;  /* 0x0c201f000b047f89 */ /* 0x000e6200000e0000 */
[----:B------:R-:W-:Y:S01]  /*0470*/  LEA R14, R2, UR4, 0x2 ;  /* 0x00000004020e7c11 */ /* 0x000fe2000f8e10ff */
[----:B-1----:R-:W-:Y:S02]  /*0480*/  FADD R12, R11, R4 ;  /* 0x000000040b0c7221 */ /* 0x002fe40000000000 */
[----:B------:R-:W1:Y:S03]  /*0490*/  LDC.64 R10, c[0x0][0x210] ;  /* 0x00008400ff0a7b82 */ /* 0x000e660000000a00 */
[----:B------:R-:W-:Y:S05]  /*04a0*/  @P0 STS [R9+UR4], R12 ;  /* 0x0000000c09000988 */ /* 0x000fea0008000804 */
[----:B------:R-:W-:Y:S01]  /*04b0*/  BAR.SYNC.DEFER_BLOCKING 0x0 ;  /* 0x0000000000007b1d */ /* 0x000fe20000010000 */
[----:B------:R-:W-:-:S04]  /*04c0*/  ISETP.GE.AND P0, PT, R3, 0x180, PT ;  /* 0x000001800300780c */ /* 0x000fc80003f06270 */
[----:B------:R-:W-:Y:S01]  /*04d0*/  ISETP.EQ.AND P0, PT, R8, RZ, !P0 ;  /* 0x000000ff0800720c */ /* 0x000fe20004702270 */
[----:B-1----:R-:W-:Y:S01]  /*04e0*/  IMAD.WIDE R2, R3, 0x4, R10 ;  /* 0x0000000403027825 */ /* 0x002fe200078e020a */
[----:B------:R-:W-:Y:S04]  /*04f0*/  LDS R4, [R17+UR4] ;  /* 0x0000000411047984 */ /* 0x000fe80008000800 */
[----:B------:R-:W-:Y:S04]  /*0500*/  LDS R5, [R17+UR4+0x10] ;  /* 0x0000100411057984 */ /* 0x000fe80008000800 */
[----:B------:R-:W-:Y:S04]  /*0510*/  LDS R6, [R17+UR4+0x20] ;  /* 0x0000200411067984 */ /* 0x000fe80008000800 */
[----:B------:R-:W1:Y:S01]  /*0520*/  LDS R7, [R17+UR4+0x30] ;  /* 0x0000300411077984 */ /* 0x000e620008000800 */
[----:B------:R-:W-:Y:S06]  /*0530*/  BAR.SYNC.DEFER_BLOCKING 0x0 ;  /* 0x0000000000007b1d */ /* 0x000fec0000010000 */
[----:B-1----:R1:W-:Y:S02]  /*0540*/  STS.128 [R13], R4 ;  /* 0x000000040d007388 */ /* 0x0023e40000000c00 */
[----:B------:R-:W-:Y:S06]  /*0550*/  BAR.SYNC.DEFER_BLOCKING 0x0 ;  /* 0x0000000000007b1d */ /* 0x000fec0000010000 */
[----:B------:R-:W2:Y:S02]  /*0560*/  LDS R14, [R14] ;  /* 0x000000000e0e7984 */ /* 0x000ea40000000800 */
[----:B------:R-:W-:Y:S06]  /*0570*/  BAR.SYNC.DEFER_BLOCKING 0x0 ;  /* 0x0000000000007b1d */ /* 0x000fec0000010000 */
[----:B-1----:R-:W-:Y:S05]  /*0580*/  @!P0 EXIT ;  /* 0x000000000000894d */ /* 0x002fea0003800000 */
[----:B--2---:R-:W-:-:S05]  /*0590*/  FMUL R5, R14, 0.0625 ;  /* 0x3d8000000e057820 */ /* 0x004fca0000400000 */
[----:B------:R-:W-:Y:S01]  /*05a0*/  STG.E desc[UR6][R2.64], R5 ;  /* 0x0000000502007986 */ /* 0x000fe2000c101906 */
[----:B------:R-:W-:Y:S05]  /*05b0*/  EXIT ;  /* 0x000000000000794d */ /* 0x000fea0003800000 */
.L_x_0:
[----:B------:R-:W-:-:S00]  /*05c0*/  BRA `(.L_x_0) ;  /* 0xfffffffc00fc7947 */ /* 0x000fc0000383ffff */
[----:B------:R-:W-:-:S00]  /*05d0*/  NOP ;  /* 0x0000000000007918 */ /* 0x000fc00000000000 */
        /* <DEDUP_REMOVED lines=10> */
.L_x_1:


//--------------------- .nv.shared.triton_per_fused_mean_16 --------------------------
	.section	.nv.shared.triton_per_fused_mean_16,"aw",@nobits
	.sectionflags	@""
	.align	16
	.zero		1024


//--------------------- .nv.constant0.triton_per_fused_mean_16 --------------------------
	.section	.nv.constant0.triton_per_fused_mean_16,"a",@progbits
	.sectionflags	@""
	.align	4
.nv.constant0.triton_per_fused_mean_16:
	.zero		552
